//
// Generated by NVIDIA NVVM Compiler
//
// Compiler Build ID: CL-36424714
// Cuda compilation tools, release 13.0, V13.0.88
// Based on NVVM 20.0.0
//

.version 9.0
.target sm_100
.address_size 64

	// .globl	_Z24vector_calulate_sales_cuPiS_S_S_S_

.visible .entry _Z24vector_calulate_sales_cuPiS_S_S_S_(
	.param .u64 .ptr .align 1 _Z24vector_calulate_sales_cuPiS_S_S_S__param_0,
	.param .u64 .ptr .align 1 _Z24vector_calulate_sales_cuPiS_S_S_S__param_1,
	.param .u64 .ptr .align 1 _Z24vector_calulate_sales_cuPiS_S_S_S__param_2,
	.param .u64 .ptr .align 1 _Z24vector_calulate_sales_cuPiS_S_S_S__param_3,
	.param .u64 .ptr .align 1 _Z24vector_calulate_sales_cuPiS_S_S_S__param_4
)
{
	.reg .b32 	%r<10>;
	.reg .b64 	%rd<17>;

	ld.param.u64 	%rd1, [_Z24vector_calulate_sales_cuPiS_S_S_S__param_0];
	ld.param.u64 	%rd2, [_Z24vector_calulate_sales_cuPiS_S_S_S__param_1];
	ld.param.u64 	%rd3, [_Z24vector_calulate_sales_cuPiS_S_S_S__param_2];
	ld.param.u64 	%rd4, [_Z24vector_calulate_sales_cuPiS_S_S_S__param_3];
	ld.param.u64 	%rd5, [_Z24vector_calulate_sales_cuPiS_S_S_S__param_4];
	cvta.to.global.u64 	%rd6, %rd1;
	cvta.to.global.u64 	%rd7, %rd5;
	cvta.to.global.u64 	%rd8, %rd4;
	cvta.to.global.u64 	%rd9, %rd3;
	cvta.to.global.u64 	%rd10, %rd2;
	mov.u32 	%r1, %tid.x;
	mul.wide.u32 	%rd11, %r1, 4;
	add.s64 	%rd12, %rd10, %rd11;
	ld.global.u32 	%r2, [%rd12];
	mul.lo.s32 	%r3, %r2, 30;
	add.s64 	%rd13, %rd9, %rd11;
	ld.global.u32 	%r4, [%rd13];
	mad.lo.s32 	%r5, %r4, 15, %r3;
	add.s64 	%rd14, %rd8, %rd11;
	ld.global.u32 	%r6, [%rd14];
	mad.lo.s32 	%r7, %r6, 10, %r5;
	add.s64 	%rd15, %rd7, %rd11;
	ld.global.u32 	%r8, [%rd15];
	mad.lo.s32 	%r9, %r8, 25, %r7;
	add.s64 	%rd16, %rd6, %rd11;
	st.global.u32 	[%rd16], %r9;
	ret;

}


// ===== COMPILED SASS (sm_100) =====

	.target	sm_100

	.elftype	@"ET_EXEC"


//--------------------- .note.nv.tkinfo           --------------------------
	.section	.note.nv.tkinfo,"",@"SHT_NOTE"
	.sectionflags	@"SHF_NOTE_NV_TKINFO"
	.tkinfo
        /*0018*/ 	.word	0x00000002
        /*0030*/ 	.string	""
        /*0030*/ 	.string	"ptxas"
        /*0030*/ 	.string	"Cuda compilation tools, release 13.0, V13.0.88"
        /*0030*/ 	.string	"Build cuda_13.0.r13.0/compiler.36424714_0"
        /*0030*/ 	.string	"-arch sm_100 -m 64 "



//--------------------- .note.nv.cuinfo           --------------------------
	.section	.note.nv.cuinfo,"",@"SHT_NOTE"
	.sectionflags	@"SHF_NOTE_NV_CUINFO"
        /*0018*/ 	.short	0x0002
        /*001a*/ 	.short	0x0064
        /*001c*/ 	.short	0x0082
	.zero		2


//--------------------- .nv.info                  --------------------------
	.section	.nv.info,"",@"SHT_CUDA_INFO"
	.align	4


	//----- nvinfo : EIATTR_REGCOUNT
	.align		4
        /*0000*/ 	.byte	0x04, 0x2f
        /*0002*/ 	.short	(.L_1 - .L_0)
	.align		4
.L_0:
        /*0004*/ 	.word	index@(_Z24vector_calulate_sales_cuPiS_S_S_S_)
        /*0008*/ 	.word	0x00000010


	//----- nvinfo : EIATTR_FRAME_SIZE
	.align		4
.L_1:
        /*000c*/ 	.byte	0x04, 0x11
        /*000e*/ 	.short	(.L_3 - .L_2)
	.align		4
.L_2:
        /*0010*/ 	.word	index@(_Z24vector_calulate_sales_cuPiS_S_S_S_)
        /*0014*/ 	.word	0x00000000


	//----- nvinfo : EIATTR_MIN_STACK_SIZE
	.align		4
.L_3:
        /*0018*/ 	.byte	0x04, 0x12
        /*001a*/ 	.short	(.L_5 - .L_4)
	.align		4
.L_4:
        /*001c*/ 	.word	index@(_Z24vector_calulate_sales_cuPiS_S_S_S_)
        /*0020*/ 	.word	0x00000000
.L_5:


//--------------------- .nv.compat                --------------------------
	.section	.nv.compat,"",@"SHT_CUDA_COMPAT_INFO"
	.align	4
        /*0000*/ 	.byte	0x02, 0x09, 0x00, 0x00, 0x02, 0x02, 0x01, 0x00, 0x02, 0x05, 0x05, 0x00, 0x03, 0x07, 0x01, 0x01
        /*0010*/ 	.byte	0x02, 0x03, 0x00, 0x00, 0x02, 0x06, 0x01, 0x00, 0x04, 0x0b, 0x08, 0x00, 0x09, 0x00, 0x00, 0x00
        /*0020*/ 	.byte	0x00, 0x00, 0x00, 0x00


//--------------------- .nv.info._Z24vector_calulate_sales_cuPiS_S_S_S_ --------------------------
	.section	.nv.info._Z24vector_calulate_sales_cuPiS_S_S_S_,"",@"SHT_CUDA_INFO"
	.sectionflags	@""
	.align	4


	//----- nvinfo : EIATTR_CUDA_API_VERSION
	.align		4
        /*0000*/ 	.byte	0x04, 0x37
        /*0002*/ 	.short	(.L_7 - .L_6)
.L_6:
        /*0004*/ 	.word	0x00000082


	//----- nvinfo : EIATTR_KPARAM_INFO
	.align		4
.L_7:
        /*0008*/ 	.byte	0x04, 0x17
        /*000a*/ 	.short	(.L_9 - .L_8)
.L_8:
        /*000c*/ 	.word	0x00000000
        /*0010*/ 	.short	0x0004
        /*0012*/ 	.short	0x0020
        /*0014*/ 	.byte	0x00, 0xf5, 0x21, 0x00


	//----- nvinfo : EIATTR_KPARAM_INFO
	.align		4
.L_9:
        /*0018*/ 	.byte	0x04, 0x17
        /*001a*/ 	.short	(.L_11 - .L_10)
.L_10:
        /*001c*/ 	.word	0x00000000
        /*0020*/ 	.short	0x0003
        /*0022*/ 	.short	0x0018
        /*0024*/ 	.byte	0x00, 0xf5, 0x21, 0x00


	//----- nvinfo : EIATTR_KPARAM_INFO
	.align		4
.L_11:
        /*0028*/ 	.byte	0x04, 0x17
        /*002a*/ 	.short	(.L_13 - .L_12)
.L_12:
        /*002c*/ 	.word	0x00000000
        /*0030*/ 	.short	0x0002
        /*0032*/ 	.short	0x0010
        /*0034*/ 	.byte	0x00, 0xf5, 0x21, 0x00


	//----- nvinfo : EIATTR_KPARAM_INFO
	.align		4
.L_13:
        /*0038*/ 	.byte	0x04, 0x17
        /*003a*/ 	.short	(.L_15 - .L_14)
.L_14:
        /*003c*/ 	.word	0x00000000
        /*0040*/ 	.short	0x0001
        /*0042*/ 	.short	0x0008
        /*0044*/ 	.byte	0x00, 0xf5, 0x21, 0x00


	//----- nvinfo : EIATTR_KPARAM_INFO
	.align		4
.L_15:
        /*0048*/ 	.byte	0x04, 0x17
        /*004a*/ 	.short	(.L_17 - .L_16)
.L_16:
        /*004c*/ 	.word	0x00000000
        /*0050*/ 	.short	0x0000
        /*0052*/ 	.short	0x0000
        /*0054*/ 	.byte	0x00, 0xf5, 0x21, 0x00


	//----- nvinfo : EIATTR_SPARSE_MMA_MASK
	.align		4
.L_17:
        /*0058*/ 	.byte	0x03, 0x50
        /*005a*/ 	.short	0x0000


	//----- nvinfo : EIATTR_MAXREG_COUNT
	.align		4
        /*005c*/ 	.byte	0x03, 0x1b
        /*005e*/ 	.short	0x00ff


	//----- nvinfo : EIATTR_MERCURY_ISA_VERSION
	.align		4
        /*0060*/ 	.byte	0x03, 0x5f
        /*0062*/ 	.short	0x0101


	//----- nvinfo : EIATTR_VRC_CTA_INIT_COUNT
	.align		4
        /*0064*/ 	.byte	0x02, 0x4a
	.zero		1
	.zero		1


	//----- nvinfo : EIATTR_EXIT_INSTR_OFFSETS
	.align		4
        /*0068*/ 	.byte	0x04, 0x1c
        /*006a*/ 	.short	(.L_19 - .L_18)


	//   ....[0]....
.L_18:
        /*006c*/ 	.word	0x00000160


	//----- nvinfo : EIATTR_CBANK_PARAM_SIZE
	.align		4
.L_19:
        /*0070*/ 	.byte	0x03, 0x19
        /*0072*/ 	.short	0x0028


	//----- nvinfo : EIATTR_PARAM_CBANK
	.align		4
        /*0074*/ 	.byte	0x04, 0x0a
        /*0076*/ 	.short	(.L_21 - .L_20)
	.align		4
.L_20:
        /*0078*/ 	.word	index@(.nv.constant0._Z24vector_calulate_sales_cuPiS_S_S_S_)
        /*007c*/ 	.short	0x0380
        /*007e*/ 	.short	0x0028


	//----- nvinfo : EIATTR_SW_WAR
	.align		4
.L_21:
        /*0080*/ 	.byte	0x04, 0x36
        /*0082*/ 	.short	(.L_23 - .L_22)
.L_22:
        /*0084*/ 	.word	0x00000008
.L_23:


//--------------------- .nv.callgraph             --------------------------
	.section	.nv.callgraph,"",@"SHT_CUDA_CALLGRAPH"
	.align	4
	.sectionentsize	8
	.align		4
        /*0000*/ 	.word	0x00000000
	.align		4
        /*0004*/ 	.word	0xffffffff
	.align		4
        /*0008*/ 	.word	0x00000000
	.align		4
        /*000c*/ 	.word	0xfffffffe
	.align		4
        /*0010*/ 	.word	0x00000000
	.align		4
        /*0014*/ 	.word	0xfffffffd
	.align		4
        /*0018*/ 	.word	0x00000000
	.align		4
        /*001c*/ 	.word	0xfffffffc


//--------------------- .text._Z24vector_calulate_sales_cuPiS_S_S_S_ --------------------------
	.section	.text._Z24vector_calulate_sales_cuPiS_S_S_S_,"ax",@progbits
	.align	128
        .global         _Z24vector_calulate_sales_cuPiS_S_S_S_
        .type           _Z24vector_calulate_sales_cuPiS_S_S_S_,@function
        .size           _Z24vector_calulate_sales_cuPiS_S_S_S_,(.L_x_1 - _Z24vector_calulate_sales_cuPiS_S_S_S_)
        .other          _Z24vector_calulate_sales_cuPiS_S_S_S_,@"STO_CUDA_ENTRY STV_DEFAULT"
_Z24vector_calulate_sales_cuPiS_S_S_S_:
.text._Z24vector_calulate_sales_cuPiS_S_S_S_:
[----:B------:R-:W-:Y:S01]  /*0000*/  LDC R1, c[0x0][0x37c] ;  /* 0x0000df00ff017b82 */ /* 0x000fe20000000800 */
[----:B------:R-:W0:Y:S07]  /*0010*/  S2R R13, SR_TID.X ;  /* 0x00000000000d7919 */ /* 0x000e2e0000002100 */
[----:B------:R-:W0:Y:S01]  /*0020*/  LDC.64 R2, c[0x0][0x388] ;  /* 0x0000e200ff027b82 */ /* 0x000e220000000a00 */
[----:B------:R-:W1:Y:S07]  /*0030*/  LDCU.64 UR4, c[0x0][0x358] ;  /* 0x00006b00ff0477ac */ /* 0x000e6e0008000a00 */
[----:B------:R-:W2:Y:S08]  /*0040*/  LDC.64 R4, c[0x0][0x390] ;  /* 0x0000e400ff047b82 */ /* 0x000eb00000000a00 */
[----:B------:R-:W3:Y:S08]  /*0050*/  LDC.64 R6, c[0x0][0x398] ;  /* 0x0000e600ff067b82 */ /* 0x000ef00000000a00 */
[----:B------:R-:W4:Y:S01]  /*0060*/  LDC.64 R8, c[0x0][0x3a0] ;  /* 0x0000e800ff087b82 */ /* 0x000f220000000a00 */
[----:B0-----:R-:W-:-:S07]  /*0070*/  IMAD.WIDE.U32 R2, R13, 0x4, R2 ;  /* 0x000000040d027825 */ /* 0x001fce00078e0002 */
[----:B------:R-:W0:Y:S01]  /*0080*/  LDC.64 R10, c[0x0][0x380] ;  /* 0x0000e000ff0a7b82 */ /* 0x000e220000000a00 */
[C---:B--2---:R-:W-:Y:S01]  /*0090*/  IMAD.WIDE.U32 R4, R13.reuse, 0x4, R4 ;  /* 0x000000040d047825 */ /* 0x044fe200078e0004 */
[----:B-1----:R-:W2:Y:S05]  /*00a0*/  LDG.E R2, desc[UR4][R2.64] ;  /* 0x0000000402027981 */ /* 0x002eaa000c1e1900 */
[----:B------:R-:W2:Y:S01]  /*00b0*/  LDG.E R5, desc[UR4][R4.64] ;  /* 0x0000000404057981 */ /* 0x000ea2000c1e1900 */
[----:B---3--:R-:W-:-:S04]  /*00c0*/  IMAD.WIDE.U32 R6, R13, 0x4, R6 ;  /* 0x000000040d067825 */ /* 0x008fc800078e0006 */
[C---:B----4-:R-:W-:Y:S02]  /*00d0*/  IMAD.WIDE.U32 R8, R13.reuse, 0x4, R8 ;  /* 0x000000040d087825 */ /* 0x050fe400078e0008 */
[----:B------:R-:W3:Y:S04]  /*00e0*/  LDG.E R7, desc[UR4][R6.64] ;  /* 0x0000000406077981 */ /* 0x000ee8000c1e1900 */
[----:B------:R-:W4:Y:S01]  /*00f0*/  LDG.E R9, desc[UR4][R8.64] ;  /* 0x0000000408097981 */ /* 0x000f22000c1e1900 */
[----:B0-----:R-:W-:Y:S01]  /*0100*/  IMAD.WIDE.U32 R10, R13, 0x4, R10 ;  /* 0x000000040d0a7825 */ /* 0x001fe200078e000a */
[----:B--2---:R-:W-:-:S04]  /*0110*/  LEA R0, R2, R5, 0x1 ;  /* 0x0000000502007211 */ /* 0x004fc800078e08ff */
[----:B------:R-:W-:-:S05]  /*0120*/  LEA R0, R0, -R0, 0x4 ;  /* 0x8000000000007211 */ /* 0x000fca00078e20ff */
[----:B---3--:R-:W-:-:S04]  /*0130*/  IMAD R0, R7, 0xa, R0 ;  /* 0x0000000a07007824 */ /* 0x008fc800078e0200 */
[----:B----4-:R-:W-:-:S05]  /*0140*/  IMAD R3, R9, 0x19, R0 ;  /* 0x0000001909037824 */ /* 0x010fca00078e0200 */
[----:B------:R-:W-:Y:S01]  /*0150*/  STG.E desc[UR4][R10.64], R3 ;  /* 0x000000030a007986 */ /* 0x000fe2000c101904 */
[----:B------:R-:W-:Y:S05]  /*0160*/  EXIT ;  /* 0x000000000000794d */ /* 0x000fea0003800000 */
.L_x_0:
[----:B------:R-:W-:-:S00]  /*0170*/  BRA `(.L_x_0) ;  /* 0xfffffffc00fc7947 */ /* 0x000fc0000383ffff */
[----:B------:R-:W-:-:S00]  /*0180*/  NOP ;  /* 0x0000000000007918 */ /* 0x000fc00000000000 */
[----:B------:R-:W-:-:S00]  /*0190*/  NOP ;  /* 0x0000000000007918 */ /* 0x000fc00000000000 */
[----:B------:R-:W-:-:S00]  /*01a0*/  NOP ;  /* 0x0000000000007918 */ /* 0x000fc00000000000 */
[----:B------:R-:W-:-:S00]  /*01b0*/  NOP ;  /* 0x0000000000007918 */ /* 0x000fc00000000000 */
[----:B------:R-:W-:-:S00]  /*01c0*/  NOP ;  /* 0x0000000000007918 */ /* 0x000fc00000000000 */
[----:B------:R-:W-:-:S00]  /*01d0*/  NOP ;  /* 0x0000000000007918 */ /* 0x000fc00000000000 */
[----:B------:R-:W-:-:S00]  /*01e0*/  NOP ;  /* 0x0000000000007918 */ /* 0x000fc00000000000 */
[----:B------:R-:W-:-:S00]  /*01f0*/  NOP ;  /* 0x0000000000007918 */ /* 0x000fc00000000000 */
.L_x_1:


//--------------------- .nv.shared.reserved.0     --------------------------
	.section	.nv.shared.reserved.0,"aw",@nobits
	.weak		__nv_reservedSMEM_offset_0_alias
	.size		__nv_reservedSMEM_offset_0_alias, 0, 64
	.other		__nv_reservedSMEM_offset_0_alias,@"STO_CUDA_RESERVED_SHARED STV_DEFAULT"
__nv_reservedSMEM_offset_0_alias:
	.zero		0
	.zero		64


//--------------------- .nv.constant0._Z24vector_calulate_sales_cuPiS_S_S_S_ --------------------------
	.section	.nv.constant0._Z24vector_calulate_sales_cuPiS_S_S_S_,"a",@progbits
	.sectionflags	@""
	.align	4
.nv.constant0._Z24vector_calulate_sales_cuPiS_S_S_S_:
	.zero		936


//--------------------- SYMBOLS --------------------------

	.type		.nv.reservedSmem.offset0,@object
	.size		.nv.reservedSmem.offset0,0x4
